//
// Generated by NVIDIA NVVM Compiler
//
// Compiler Build ID: CL-36424714
// Cuda compilation tools, release 13.0, V13.0.88
// Based on NVVM 20.0.0
//

.version 9.0
.target sm_100
.address_size 64

	// .globl	_Z11load_matrixP6__halfS0_Pf

.visible .entry _Z11load_matrixP6__halfS0_Pf(
	.param .u64 .ptr .align 1 _Z11load_matrixP6__halfS0_Pf_param_0,
	.param .u64 .ptr .align 1 _Z11load_matrixP6__halfS0_Pf_param_1,
	.param .u64 .ptr .align 1 _Z11load_matrixP6__halfS0_Pf_param_2
)
{
	.reg .b32 	%r<18>;
	.reg .b32 	%f<10>;
	.reg .b64 	%rd<7>;

	ld.param.u64 	%rd1, [_Z11load_matrixP6__halfS0_Pf_param_0];
	ld.param.u64 	%rd2, [_Z11load_matrixP6__halfS0_Pf_param_1];
	ld.param.u64 	%rd3, [_Z11load_matrixP6__halfS0_Pf_param_2];
	cvta.to.global.u64 	%rd4, %rd2;
	cvta.to.global.u64 	%rd5, %rd1;
	mov.b32 	%r1, 16;
	wmma.load.a.sync.aligned.row.m16n16k16.global.f16 	{%r2, %r3, %r4, %r5, %r6, %r7, %r8, %r9}, [%rd5], %r1;
	wmma.load.b.sync.aligned.col.m16n16k16.global.f16 	{%r10, %r11, %r12, %r13, %r14, %r15, %r16, %r17}, [%rd4], %r1;
	cvta.to.global.u64 	%rd6, %rd3;
	mov.f32 	%f1, 0f00000000;
	wmma.mma.sync.aligned.row.col.m16n16k16.f32.f32 {%f2, %f3, %f4, %f5, %f6, %f7, %f8, %f9}, {%r2, %r3, %r4, %r5, %r6, %r7, %r8, %r9}, {%r10, %r11, %r12, %r13, %r14, %r15, %r16, %r17}, {%f1, %f1, %f1, %f1, %f1, %f1, %f1, %f1};
	wmma.store.d.sync.aligned.row.m16n16k16.global.f32 	[%rd6], {%f2, %f3, %f4, %f5, %f6, %f7, %f8, %f9}, %r1;
	ret;

}


// ===== COMPILED SASS (sm_100) =====

	.target	sm_100

	.elftype	@"ET_EXEC"


//--------------------- .note.nv.tkinfo           --------------------------
	.section	.note.nv.tkinfo,"",@"SHT_NOTE"
	.sectionflags	@"SHF_NOTE_NV_TKINFO"
	.tkinfo
        /*0018*/ 	.word	0x00000002
        /*0030*/ 	.string	""
        /*0030*/ 	.string	"ptxas"
        /*0030*/ 	.string	"Cuda compilation tools, release 13.0, V13.0.88"
        /*0030*/ 	.string	"Build cuda_13.0.r13.0/compiler.36424714_0"
        /*0030*/ 	.string	"-arch sm_100 -m 64 "



//--------------------- .note.nv.cuinfo           --------------------------
	.section	.note.nv.cuinfo,"",@"SHT_NOTE"
	.sectionflags	@"SHF_NOTE_NV_CUINFO"
        /*0018*/ 	.short	0x0002
        /*001a*/ 	.short	0x0064
        /*001c*/ 	.short	0x0082
	.zero		2


//--------------------- .nv.info                  --------------------------
	.section	.nv.info,"",@"SHT_CUDA_INFO"
	.align	4


	//----- nvinfo : EIATTR_REGCOUNT
	.align		4
        /*0000*/ 	.byte	0x04, 0x2f
        /*0002*/ 	.short	(.L_1 - .L_0)
	.align		4
.L_0:
        /*0004*/ 	.word	index@(_Z11load_matrixP6__halfS0_Pf)
        /*0008*/ 	.word	0x00000016


	//----- nvinfo : EIATTR_FRAME_SIZE
	.align		4
.L_1:
        /*000c*/ 	.byte	0x04, 0x11
        /*000e*/ 	.short	(.L_3 - .L_2)
	.align		4
.L_2:
        /*0010*/ 	.word	index@(_Z11load_matrixP6__halfS0_Pf)
        /*0014*/ 	.word	0x00000000


	//----- nvinfo : EIATTR_MIN_STACK_SIZE
	.align		4
.L_3:
        /*0018*/ 	.byte	0x04, 0x12
        /*001a*/ 	.short	(.L_5 - .L_4)
	.align		4
.L_4:
        /*001c*/ 	.word	index@(_Z11load_matrixP6__halfS0_Pf)
        /*0020*/ 	.word	0x00000000
.L_5:


//--------------------- .nv.compat                --------------------------
	.section	.nv.compat,"",@"SHT_CUDA_COMPAT_INFO"
	.align	4
        /*0000*/ 	.byte	0x02, 0x09, 0x00, 0x00, 0x02, 0x02, 0x01, 0x00, 0x02, 0x05, 0x05, 0x00, 0x03, 0x07, 0x01, 0x01
        /*0010*/ 	.byte	0x02, 0x03, 0x00, 0x00, 0x02, 0x06, 0x01, 0x00, 0x04, 0x0b, 0x08, 0x00, 0x09, 0x00, 0x00, 0x00
        /*0020*/ 	.byte	0x00, 0x00, 0x00, 0x00


//--------------------- .nv.info._Z11load_matrixP6__halfS0_Pf --------------------------
	.section	.nv.info._Z11load_matrixP6__halfS0_Pf,"",@"SHT_CUDA_INFO"
	.sectionflags	@""
	.align	4


	//----- nvinfo : EIATTR_CUDA_API_VERSION
	.align		4
        /*0000*/ 	.byte	0x04, 0x37
        /*0002*/ 	.short	(.L_7 - .L_6)
.L_6:
        /*0004*/ 	.word	0x00000082


	//----- nvinfo : EIATTR_KPARAM_INFO
	.align		4
.L_7:
        /*0008*/ 	.byte	0x04, 0x17
        /*000a*/ 	.short	(.L_9 - .L_8)
.L_8:
        /*000c*/ 	.word	0x00000000
        /*0010*/ 	.short	0x0002
        /*0012*/ 	.short	0x0010
        /*0014*/ 	.byte	0x00, 0xf5, 0x21, 0x00


	//----- nvinfo : EIATTR_KPARAM_INFO
	.align		4
.L_9:
        /*0018*/ 	.byte	0x04, 0x17
        /*001a*/ 	.short	(.L_11 - .L_10)
.L_10:
        /*001c*/ 	.word	0x00000000
        /*0020*/ 	.short	0x0001
        /*0022*/ 	.short	0x0008
        /*0024*/ 	.byte	0x00, 0xf5, 0x21, 0x00


	//----- nvinfo : EIATTR_KPARAM_INFO
	.align		4
.L_11:
        /*0028*/ 	.byte	0x04, 0x17
        /*002a*/ 	.short	(.L_13 - .L_12)
.L_12:
        /*002c*/ 	.word	0x00000000
        /*0030*/ 	.short	0x0000
        /*0032*/ 	.short	0x0000
        /*0034*/ 	.byte	0x00, 0xf5, 0x21, 0x00


	//----- nvinfo : EIATTR_SPARSE_MMA_MASK
	.align		4
.L_13:
        /*0038*/ 	.byte	0x03, 0x50
        /*003a*/ 	.short	0x0000


	//----- nvinfo : EIATTR_WMMA_USED
	.align		4
        /*003c*/ 	.byte	0x01, 0x2b
	.zero		2


	//----- nvinfo : EIATTR_MAXREG_COUNT
	.align		4
        /*0040*/ 	.byte	0x03, 0x1b
        /*0042*/ 	.short	0x00ff


	//----- nvinfo : EIATTR_MERCURY_ISA_VERSION
	.align		4
        /*0044*/ 	.byte	0x03, 0x5f
        /*0046*/ 	.short	0x0101


	//----- nvinfo : EIATTR_VRC_CTA_INIT_COUNT
	.align		4
        /*0048*/ 	.byte	0x02, 0x4a
	.zero		1
	.zero		1


	//----- nvinfo : EIATTR_EXIT_INSTR_OFFSETS
	.align		4
        /*004c*/ 	.byte	0x04, 0x1c
        /*004e*/ 	.short	(.L_15 - .L_14)


	//   ....[0]....
.L_14:
        /*0050*/ 	.word	0x000001d0


	//----- nvinfo : EIATTR_CBANK_PARAM_SIZE
	.align		4
.L_15:
        /*0054*/ 	.byte	0x03, 0x19
        /*0056*/ 	.short	0x0018


	//----- nvinfo : EIATTR_PARAM_CBANK
	.align		4
        /*0058*/ 	.byte	0x04, 0x0a
        /*005a*/ 	.short	(.L_17 - .L_16)
	.align		4
.L_16:
        /*005c*/ 	.word	index@(.nv.constant0._Z11load_matrixP6__halfS0_Pf)
        /*0060*/ 	.short	0x0380
        /*0062*/ 	.short	0x0018


	//----- nvinfo : EIATTR_SW_WAR
	.align		4
.L_17:
        /*0064*/ 	.byte	0x04, 0x36
        /*0066*/ 	.short	(.L_19 - .L_18)
.L_18:
        /*0068*/ 	.word	0x00000008
.L_19:


//--------------------- .nv.callgraph             --------------------------
	.section	.nv.callgraph,"",@"SHT_CUDA_CALLGRAPH"
	.align	4
	.sectionentsize	8
	.align		4
        /*0000*/ 	.word	0x00000000
	.align		4
        /*0004*/ 	.word	0xffffffff
	.align		4
        /*0008*/ 	.word	0x00000000
	.align		4
        /*000c*/ 	.word	0xfffffffe
	.align		4
        /*0010*/ 	.word	0x00000000
	.align		4
        /*0014*/ 	.word	0xfffffffd
	.align		4
        /*0018*/ 	.word	0x00000000
	.align		4
        /*001c*/ 	.word	0xfffffffc


//--------------------- .text._Z11load_matrixP6__halfS0_Pf --------------------------
	.section	.text._Z11load_matrixP6__halfS0_Pf,"ax",@progbits
	.align	128
        .global         _Z11load_matrixP6__halfS0_Pf
        .type           _Z11load_matrixP6__halfS0_Pf,@function
        .size           _Z11load_matrixP6__halfS0_Pf,(.L_x_1 - _Z11load_matrixP6__halfS0_Pf)
        .other          _Z11load_matrixP6__halfS0_Pf,@"STO_CUDA_ENTRY STV_DEFAULT"
_Z11load_matrixP6__halfS0_Pf:
.text._Z11load_matrixP6__halfS0_Pf:
[----:B------:R-:W-:Y:S01]  /*0000*/  LDC R1, c[0x0][0x37c] ;  /* 0x0000df00ff017b82 */ /* 0x000fe20000000800 */
[----:B------:R-:W0:Y:S01]  /*0010*/  S2R R5, SR_LANEID ;  /* 0x0000000000057919 */ /* 0x000e220000000000 */
[----:B------:R-:W1:Y:S01]  /*0020*/  LDCU.128 UR8, c[0x0][0x380] ;  /* 0x00007000ff0877ac */ /* 0x000e620008000c00 */
[----:B------:R-:W-:Y:S01]  /*0030*/  IMAD.MOV.U32 R3, RZ, RZ, RZ ;  /* 0x000000ffff037224 */ /* 0x000fe200078e00ff */
[----:B------:R-:W2:Y:S01]  /*0040*/  LDCU.64 UR4, c[0x0][0x358] ;  /* 0x00006b00ff0477ac */ /* 0x000ea20008000a00 */
[----:B------:R-:W3:Y:S01]  /*0050*/  LDCU.64 UR6, c[0x0][0x390] ;  /* 0x00007200ff0677ac */ /* 0x000ee20008000a00 */
[----:B0-----:R-:W-:Y:S02]  /*0060*/  LOP3.LUT R2, R5, 0x3, RZ, 0xc0, !PT ;  /* 0x0000000305027812 */ /* 0x001fe400078ec0ff */
[----:B------:R-:W-:-:S05]  /*0070*/  SHF.R.U32.HI R5, RZ, 0x2, R5 ;  /* 0x00000002ff057819 */ /* 0x000fca0000011605 */
[----:B------:R-:W-:-:S03]  /*0080*/  IMAD.WIDE.U32 R2, R5, 0x8, R2 ;  /* 0x0000000805027825 */ /* 0x000fc600078e0002 */
[C---:B-1----:R-:W-:Y:S02]  /*0090*/  LEA R8, P0, R2.reuse, UR8, 0x2 ;  /* 0x0000000802087c11 */ /* 0x042fe4000f8010ff */
[C---:B------:R-:W-:Y:S02]  /*00a0*/  LEA R10, P1, R2.reuse, UR10, 0x2 ;  /* 0x0000000a020a7c11 */ /* 0x040fe4000f8210ff */
[C-C-:B------:R-:W-:Y:S02]  /*00b0*/  LEA.HI.X R9, R2.reuse, UR9, R3.reuse, 0x2, P0 ;  /* 0x0000000902097c11 */ /* 0x140fe400080f1403 */
[----:B------:R-:W-:-:S03]  /*00c0*/  LEA.HI.X R11, R2, UR11, R3, 0x2, P1 ;  /* 0x0000000b020b7c11 */ /* 0x000fc600088f1403 */
[----:B--2---:R-:W2:Y:S04]  /*00d0*/  LDG.E R4, desc[UR4][R8.64] ;  /* 0x0000000408047981 */ /* 0x004ea8000c1e1900 */
[----:B------:R-:W2:Y:S04]  /*00e0*/  LDG.E R5, desc[UR4][R8.64+0x100] ;  /* 0x0001000408057981 */ /* 0x000ea8000c1e1900 */
[----:B------:R-:W2:Y:S04]  /*00f0*/  LDG.E R6, desc[UR4][R8.64+0x10] ;  /* 0x0000100408067981 */ /* 0x000ea8000c1e1900 */
[----:B------:R-:W2:Y:S04]  /*0100*/  LDG.E R7, desc[UR4][R8.64+0x110] ;  /* 0x0001100408077981 */ /* 0x000ea8000c1e1900 */
[----:B------:R-:W2:Y:S04]  /*0110*/  LDG.E R12, desc[UR4][R10.64] ;  /* 0x000000040a0c7981 */ /* 0x000ea8000c1e1900 */
[----:B------:R-:W2:Y:S04]  /*0120*/  LDG.E R13, desc[UR4][R10.64+0x10] ;  /* 0x000010040a0d7981 */ /* 0x000ea8000c1e1900 */
[----:B------:R-:W4:Y:S04]  /*0130*/  LDG.E R14, desc[UR4][R10.64+0x100] ;  /* 0x000100040a0e7981 */ /* 0x000f28000c1e1900 */
[----:B------:R-:W4:Y:S01]  /*0140*/  LDG.E R15, desc[UR4][R10.64+0x110] ;  /* 0x000110040a0f7981 */ /* 0x000f22000c1e1900 */
[C---:B--2---:R-:W-:Y:S08]  /*0150*/  HMMA.16816.F32 R16, R4.reuse, R12, RZ ;  /* 0x0000000c0410723c */ /* 0x044ff000000018ff */
[----:B----4-:R-:W-:Y:S01]  /*0160*/  HMMA.16816.F32 R12, R4, R14, RZ ;  /* 0x0000000e040c723c */ /* 0x010fe200000018ff */
[----:B---3--:R-:W-:-:S04]  /*0170*/  LEA R4, P0, R2, UR6, 0x3 ;  /* 0x0000000602047c11 */ /* 0x008fc8000f8018ff */
[----:B------:R-:W-:-:S06]  /*0180*/  LEA.HI.X R5, R2, UR7, R3, 0x3, P0 ;  /* 0x0000000702057c11 */ /* 0x000fcc00080f1c03 */
[----:B------:R-:W-:Y:S04]  /*0190*/  STG.E.64 desc[UR4][R4.64], R16 ;  /* 0x0000001004007986 */ /* 0x000fe8000c101b04 */
[----:B------:R-:W-:Y:S04]  /*01a0*/  STG.E.64 desc[UR4][R4.64+0x200], R18 ;  /* 0x0002001204007986 */ /* 0x000fe8000c101b04 */
[----:B------:R-:W-:Y:S04]  /*01b0*/  STG.E.64 desc[UR4][R4.64+0x20], R12 ;  /* 0x0000200c04007986 */ /* 0x000fe8000c101b04 */
[----:B------:R-:W-:Y:S01]  /*01c0*/  STG.E.64 desc[UR4][R4.64+0x220], R14 ;  /* 0x0002200e04007986 */ /* 0x000fe2000c101b04 */
[----:B------:R-:W-:Y:S05]  /*01d0*/  EXIT ;  /* 0x000000000000794d */ /* 0x000fea0003800000 */
.L_x_0:
[----:B------:R-:W-:-:S00]  /*01e0*/  BRA `(.L_x_0) ;  /* 0xfffffffc00fc7947 */ /* 0x000fc0000383ffff */
[----:B------:R-:W-:-:S00]  /*01f0*/  NOP ;  /* 0x0000000000007918 */ /* 0x000fc00000000000 */
        /* <DEDUP_REMOVED lines=8> */
.L_x_1:


//--------------------- .nv.shared.reserved.0     --------------------------
	.section	.nv.shared.reserved.0,"aw",@nobits
	.weak		__nv_reservedSMEM_offset_0_alias
	.size		__nv_reservedSMEM_offset_0_alias, 0, 64
	.other		__nv_reservedSMEM_offset_0_alias,@"STO_CUDA_RESERVED_SHARED STV_DEFAULT"
__nv_reservedSMEM_offset_0_alias:
	.zero		0
	.zero		64


//--------------------- .nv.constant0._Z11load_matrixP6__halfS0_Pf --------------------------
	.section	.nv.constant0._Z11load_matrixP6__halfS0_Pf,"a",@progbits
	.sectionflags	@""
	.align	4
.nv.constant0._Z11load_matrixP6__halfS0_Pf:
	.zero		920


//--------------------- SYMBOLS --------------------------

	.type		.nv.reservedSmem.offset0,@object
	.size		.nv.reservedSmem.offset0,0x4
